//
// Generated by NVIDIA NVVM Compiler
//
// Compiler Build ID: CL-36424714
// Cuda compilation tools, release 13.0, V13.0.88
// Based on NVVM 20.0.0
//

.version 9.0
.target sm_100
.address_size 64

	// .globl	_Z10vectorSum3PiS_S_i

.visible .entry _Z10vectorSum3PiS_S_i(
	.param .u64 .ptr .align 1 _Z10vectorSum3PiS_S_i_param_0,
	.param .u64 .ptr .align 1 _Z10vectorSum3PiS_S_i_param_1,
	.param .u64 .ptr .align 1 _Z10vectorSum3PiS_S_i_param_2,
	.param .u32 _Z10vectorSum3PiS_S_i_param_3
)
{
	.reg .pred 	%p<2>;
	.reg .b32 	%r<9>;
	.reg .b64 	%rd<11>;

	ld.param.u64 	%rd1, [_Z10vectorSum3PiS_S_i_param_0];
	ld.param.u64 	%rd2, [_Z10vectorSum3PiS_S_i_param_1];
	ld.param.u64 	%rd3, [_Z10vectorSum3PiS_S_i_param_2];
	ld.param.u32 	%r2, [_Z10vectorSum3PiS_S_i_param_3];
	mov.u32 	%r3, %ctaid.x;
	mov.u32 	%r4, %ntid.x;
	mov.u32 	%r5, %tid.x;
	mad.lo.s32 	%r1, %r3, %r4, %r5;
	setp.ge.s32 	%p1, %r1, %r2;
	@%p1 bra 	$L__BB0_2;
	cvta.to.global.u64 	%rd4, %rd1;
	cvta.to.global.u64 	%rd5, %rd2;
	cvta.to.global.u64 	%rd6, %rd3;
	mul.wide.s32 	%rd7, %r1, 4;
	add.s64 	%rd8, %rd4, %rd7;
	ld.global.u32 	%r6, [%rd8];
	add.s64 	%rd9, %rd5, %rd7;
	ld.global.u32 	%r7, [%rd9];
	add.s32 	%r8, %r7, %r6;
	add.s64 	%rd10, %rd6, %rd7;
	st.global.u32 	[%rd10], %r8;
$L__BB0_2:
	ret;

}


// ===== COMPILED SASS (sm_100) =====

	.target	sm_100

	.elftype	@"ET_EXEC"


//--------------------- .note.nv.tkinfo           --------------------------
	.section	.note.nv.tkinfo,"",@"SHT_NOTE"
	.sectionflags	@"SHF_NOTE_NV_TKINFO"
	.tkinfo
        /*0018*/ 	.word	0x00000002
        /*0030*/ 	.string	""
        /*0030*/ 	.string	"ptxas"
        /*0030*/ 	.string	"Cuda compilation tools, release 13.0, V13.0.88"
        /*0030*/ 	.string	"Build cuda_13.0.r13.0/compiler.36424714_0"
        /*0030*/ 	.string	"-arch sm_100 -m 64 "



//--------------------- .note.nv.cuinfo           --------------------------
	.section	.note.nv.cuinfo,"",@"SHT_NOTE"
	.sectionflags	@"SHF_NOTE_NV_CUINFO"
        /*0018*/ 	.short	0x0002
        /*001a*/ 	.short	0x0064
        /*001c*/ 	.short	0x0082
	.zero		2


//--------------------- .nv.info                  --------------------------
	.section	.nv.info,"",@"SHT_CUDA_INFO"
	.align	4


	//----- nvinfo : EIATTR_REGCOUNT
	.align		4
        /*0000*/ 	.byte	0x04, 0x2f
        /*0002*/ 	.short	(.L_1 - .L_0)
	.align		4
.L_0:
        /*0004*/ 	.word	index@(_Z10vectorSum3PiS_S_i)
        /*0008*/ 	.word	0x0000000c


	//----- nvinfo : EIATTR_FRAME_SIZE
	.align		4
.L_1:
        /*000c*/ 	.byte	0x04, 0x11
        /*000e*/ 	.short	(.L_3 - .L_2)
	.align		4
.L_2:
        /*0010*/ 	.word	index@(_Z10vectorSum3PiS_S_i)
        /*0014*/ 	.word	0x00000000


	//----- nvinfo : EIATTR_MIN_STACK_SIZE
	.align		4
.L_3:
        /*0018*/ 	.byte	0x04, 0x12
        /*001a*/ 	.short	(.L_5 - .L_4)
	.align		4
.L_4:
        /*001c*/ 	.word	index@(_Z10vectorSum3PiS_S_i)
        /*0020*/ 	.word	0x00000000
.L_5:


//--------------------- .nv.compat                --------------------------
	.section	.nv.compat,"",@"SHT_CUDA_COMPAT_INFO"
	.align	4
        /*0000*/ 	.byte	0x02, 0x09, 0x00, 0x00, 0x02, 0x02, 0x01, 0x00, 0x02, 0x05, 0x05, 0x00, 0x03, 0x07, 0x01, 0x01
        /*0010*/ 	.byte	0x02, 0x03, 0x00, 0x00, 0x02, 0x06, 0x01, 0x00, 0x04, 0x0b, 0x08, 0x00, 0x09, 0x00, 0x00, 0x00
        /*0020*/ 	.byte	0x00, 0x00, 0x00, 0x00


//--------------------- .nv.info._Z10vectorSum3PiS_S_i --------------------------
	.section	.nv.info._Z10vectorSum3PiS_S_i,"",@"SHT_CUDA_INFO"
	.sectionflags	@""
	.align	4


	//----- nvinfo : EIATTR_CUDA_API_VERSION
	.align		4
        /*0000*/ 	.byte	0x04, 0x37
        /*0002*/ 	.short	(.L_7 - .L_6)
.L_6:
        /*0004*/ 	.word	0x00000082


	//----- nvinfo : EIATTR_KPARAM_INFO
	.align		4
.L_7:
        /*0008*/ 	.byte	0x04, 0x17
        /*000a*/ 	.short	(.L_9 - .L_8)
.L_8:
        /*000c*/ 	.word	0x00000000
        /*0010*/ 	.short	0x0003
        /*0012*/ 	.short	0x0018
        /*0014*/ 	.byte	0x00, 0xf0, 0x11, 0x00


	//----- nvinfo : EIATTR_KPARAM_INFO
	.align		4
.L_9:
        /*0018*/ 	.byte	0x04, 0x17
        /*001a*/ 	.short	(.L_11 - .L_10)
.L_10:
        /*001c*/ 	.word	0x00000000
        /*0020*/ 	.short	0x0002
        /*0022*/ 	.short	0x0010
        /*0024*/ 	.byte	0x00, 0xf5, 0x21, 0x00


	//----- nvinfo : EIATTR_KPARAM_INFO
	.align		4
.L_11:
        /*0028*/ 	.byte	0x04, 0x17
        /*002a*/ 	.short	(.L_13 - .L_12)
.L_12:
        /*002c*/ 	.word	0x00000000
        /*0030*/ 	.short	0x0001
        /*0032*/ 	.short	0x0008
        /*0034*/ 	.byte	0x00, 0xf5, 0x21, 0x00


	//----- nvinfo : EIATTR_KPARAM_INFO
	.align		4
.L_13:
        /*0038*/ 	.byte	0x04, 0x17
        /*003a*/ 	.short	(.L_15 - .L_14)
.L_14:
        /*003c*/ 	.word	0x00000000
        /*0040*/ 	.short	0x0000
        /*0042*/ 	.short	0x0000
        /*0044*/ 	.byte	0x00, 0xf5, 0x21, 0x00


	//----- nvinfo : EIATTR_SPARSE_MMA_MASK
	.align		4
.L_15:
        /*0048*/ 	.byte	0x03, 0x50
        /*004a*/ 	.short	0x0000


	//----- nvinfo : EIATTR_MAXREG_COUNT
	.align		4
        /*004c*/ 	.byte	0x03, 0x1b
        /*004e*/ 	.short	0x00ff


	//----- nvinfo : EIATTR_MERCURY_ISA_VERSION
	.align		4
        /*0050*/ 	.byte	0x03, 0x5f
        /*0052*/ 	.short	0x0101


	//----- nvinfo : EIATTR_VRC_CTA_INIT_COUNT
	.align		4
        /*0054*/ 	.byte	0x02, 0x4a
	.zero		1
	.zero		1


	//----- nvinfo : EIATTR_EXIT_INSTR_OFFSETS
	.align		4
        /*0058*/ 	.byte	0x04, 0x1c
        /*005a*/ 	.short	(.L_17 - .L_16)


	//   ....[0]....
.L_16:
        /*005c*/ 	.word	0x00000070


	//   ....[1]....
        /*0060*/ 	.word	0x00000130


	//----- nvinfo : EIATTR_CBANK_PARAM_SIZE
	.align		4
.L_17:
        /*0064*/ 	.byte	0x03, 0x19
        /*0066*/ 	.short	0x001c


	//----- nvinfo : EIATTR_PARAM_CBANK
	.align		4
        /*0068*/ 	.byte	0x04, 0x0a
        /*006a*/ 	.short	(.L_19 - .L_18)
	.align		4
.L_18:
        /*006c*/ 	.word	index@(.nv.constant0._Z10vectorSum3PiS_S_i)
        /*0070*/ 	.short	0x0380
        /*0072*/ 	.short	0x001c


	//----- nvinfo : EIATTR_SW_WAR
	.align		4
.L_19:
        /*0074*/ 	.byte	0x04, 0x36
        /*0076*/ 	.short	(.L_21 - .L_20)
.L_20:
        /*0078*/ 	.word	0x00000008
.L_21:


//--------------------- .nv.callgraph             --------------------------
	.section	.nv.callgraph,"",@"SHT_CUDA_CALLGRAPH"
	.align	4
	.sectionentsize	8
	.align		4
        /*0000*/ 	.word	0x00000000
	.align		4
        /*0004*/ 	.word	0xffffffff
	.align		4
        /*0008*/ 	.word	0x00000000
	.align		4
        /*000c*/ 	.word	0xfffffffe
	.align		4
        /*0010*/ 	.word	0x00000000
	.align		4
        /*0014*/ 	.word	0xfffffffd
	.align		4
        /*0018*/ 	.word	0x00000000
	.align		4
        /*001c*/ 	.word	0xfffffffc


//--------------------- .text._Z10vectorSum3PiS_S_i --------------------------
	.section	.text._Z10vectorSum3PiS_S_i,"ax",@progbits
	.align	128
        .global         _Z10vectorSum3PiS_S_i
        .type           _Z10vectorSum3PiS_S_i,@function
        .size           _Z10vectorSum3PiS_S_i,(.L_x_1 - _Z10vectorSum3PiS_S_i)
        .other          _Z10vectorSum3PiS_S_i,@"STO_CUDA_ENTRY STV_DEFAULT"
_Z10vectorSum3PiS_S_i:
.text._Z10vectorSum3PiS_S_i:
[----:B------:R-:W-:Y:S01]  /*0000*/  LDC R1, c[0x0][0x37c] ;  /* 0x0000df00ff017b82 */ /* 0x000fe20000000800 */
[----:B------:R-:W0:Y:S07]  /*0010*/  S2R R0, SR_TID.X ;  /* 0x0000000000007919 */ /* 0x000e2e0000002100 */
[----:B------:R-:W0:Y:S01]  /*0020*/  S2UR UR4, SR_CTAID.X ;  /* 0x00000000000479c3 */ /* 0x000e220000002500 */
[----:B------:R-:W1:Y:S07]  /*0030*/  LDCU UR5, c[0x0][0x398] ;  /* 0x00007300ff0577ac */ /* 0x000e6e0008000800 */
[----:B------:R-:W0:Y:S02]  /*0040*/  LDC R9, c[0x0][0x360] ;  /* 0x0000d800ff097b82 */ /* 0x000e240000000800 */
[----:B0-----:R-:W-:-:S05]  /*0050*/  IMAD R9, R9, UR4, R0 ;  /* 0x0000000409097c24 */ /* 0x001fca000f8e0200 */
[----:B-1----:R-:W-:-:S13]  /*0060*/  ISETP.GE.AND P0, PT, R9, UR5, PT ;  /* 0x0000000509007c0c */ /* 0x002fda000bf06270 */
[----:B------:R-:W-:Y:S05]  /*0070*/  @P0 EXIT ;  /* 0x000000000000094d */ /* 0x000fea0003800000 */
[----:B------:R-:W0:Y:S01]  /*0080*/  LDC.64 R2, c[0x0][0x380] ;  /* 0x0000e000ff027b82 */ /* 0x000e220000000a00 */
[----:B------:R-:W1:Y:S07]  /*0090*/  LDCU.64 UR4, c[0x0][0x358] ;  /* 0x00006b00ff0477ac */ /* 0x000e6e0008000a00 */
[----:B------:R-:W2:Y:S08]  /*00a0*/  LDC.64 R4, c[0x0][0x388] ;  /* 0x0000e200ff047b82 */ /* 0x000eb00000000a00 */
[----:B------:R-:W3:Y:S01]  /*00b0*/  LDC.64 R6, c[0x0][0x390] ;  /* 0x0000e400ff067b82 */ /* 0x000ee20000000a00 */
[----:B0-----:R-:W-:-:S06]  /*00c0*/  IMAD.WIDE R2, R9, 0x4, R2 ;  /* 0x0000000409027825 */ /* 0x001fcc00078e0202 */
[----:B-1----:R-:W4:Y:S01]  /*00d0*/  LDG.E R2, desc[UR4][R2.64] ;  /* 0x0000000402027981 */ /* 0x002f22000c1e1900 */
[----:B--2---:R-:W-:-:S06]  /*00e0*/  IMAD.WIDE R4, R9, 0x4, R4 ;  /* 0x0000000409047825 */ /* 0x004fcc00078e0204 */
[----:B------:R-:W4:Y:S01]  /*00f0*/  LDG.E R5, desc[UR4][R4.64] ;  /* 0x0000000404057981 */ /* 0x000f22000c1e1900 */
[----:B---3--:R-:W-:Y:S01]  /*0100*/  IMAD.WIDE R6, R9, 0x4, R6 ;  /* 0x0000000409067825 */ /* 0x008fe200078e0206 */
[----:B----4-:R-:W-:-:S05]  /*0110*/  IADD3 R9, PT, PT, R2, R5, RZ ;  /* 0x0000000502097210 */ /* 0x010fca0007ffe0ff */
[----:B------:R-:W-:Y:S01]  /*0120*/  STG.E desc[UR4][R6.64], R9 ;  /* 0x0000000906007986 */ /* 0x000fe2000c101904 */
[----:B------:R-:W-:Y:S05]  /*0130*/  EXIT ;  /* 0x000000000000794d */ /* 0x000fea0003800000 */
.L_x_0:
[----:B------:R-:W-:-:S00]  /*0140*/  BRA `(.L_x_0) ;  /* 0xfffffffc00fc7947 */ /* 0x000fc0000383ffff */
[----:B------:R-:W-:-:S00]  /*0150*/  NOP ;  /* 0x0000000000007918 */ /* 0x000fc00000000000 */
        /* <DEDUP_REMOVED lines=10> */
.L_x_1:


//--------------------- .nv.shared.reserved.0     --------------------------
	.section	.nv.shared.reserved.0,"aw",@nobits
	.weak		__nv_reservedSMEM_offset_0_alias
	.size		__nv_reservedSMEM_offset_0_alias, 0, 64
	.other		__nv_reservedSMEM_offset_0_alias,@"STO_CUDA_RESERVED_SHARED STV_DEFAULT"
__nv_reservedSMEM_offset_0_alias:
	.zero		0
	.zero		64


//--------------------- .nv.constant0._Z10vectorSum3PiS_S_i --------------------------
	.section	.nv.constant0._Z10vectorSum3PiS_S_i,"a",@progbits
	.sectionflags	@""
	.align	4
.nv.constant0._Z10vectorSum3PiS_S_i:
	.zero		924


//--------------------- SYMBOLS --------------------------

	.type		.nv.reservedSmem.offset0,@object
	.size		.nv.reservedSmem.offset0,0x4
